	.headerflags	@"EF_CUDA_TEXMODE_UNIFIED EF_CUDA_64BIT_ADDRESS EF_CUDA_ACCELERATORS EF_CUDA_SM90 EF_CUDA_VIRTUAL_SM(EF_CUDA_SM90)"
	.elftype	@"ET_EXEC"


//--------------------- .nv.info                  --------------------------
	.section	.nv.info,"",@"SHT_CUDA_INFO"
	.align	4


	//----- nvinfo : EIATTR_REGCOUNT
	.align		4
        /*0000*/ 	.byte	0x04, 0x2f
        /*0002*/ 	.short	(.L_1 - .L_0)
	.align		4
.L_0:
        /*0004*/ 	.word	index@(triton_poi_fused_clone_1)
        /*0008*/ 	.word	0x00000019


	//----- nvinfo : EIATTR_MIN_STACK_SIZE
	.align		4
.L_1:
        /*000c*/ 	.byte	0x04, 0x12
        /*000e*/ 	.short	(.L_3 - .L_2)
	.align		4
.L_2:
        /*0010*/ 	.word	index@(triton_poi_fused_clone_1)
        /*0014*/ 	.word	0x00000000


	//----- nvinfo : EIATTR_FRAME_SIZE
	.align		4
.L_3:
        /*0018*/ 	.byte	0x04, 0x11
        /*001a*/ 	.short	(.L_5 - .L_4)
	.align		4
.L_4:
        /*001c*/ 	.word	index@(triton_poi_fused_clone_1)
        /*0020*/ 	.word	0x00000000


	//----- nvinfo : EIATTR_MIN_STACK_SIZE
	.align		4
.L_5:
        /*0024*/ 	.byte	0x04, 0x12
        /*0026*/ 	.short	(.L_7 - .L_6)
	.align		4
.L_6:
        /*0028*/ 	.word	index@(triton_poi_fused_clone_1)
        /*002c*/ 	.word	0x00000000
.L_7:


//--------------------- .nv.info.triton_poi_fused_clone_1 --------------------------
	.section	.nv.info.triton_poi_fused_clone_1,"",@"SHT_CUDA_INFO"
	.sectionflags	@""
	.align	4


	//----- nvinfo : EIATTR_CUDA_API_VERSION
	.align		4
        /*0000*/ 	.byte	0x04, 0x37
        /*0002*/ 	.short	(.L_9 - .L_8)
.L_8:
        /*0004*/ 	.word	0x0000007c


	//----- nvinfo : EIATTR_KPARAM_INFO
	.align		4
.L_9:
        /*0008*/ 	.byte	0x04, 0x17
        /*000a*/ 	.short	(.L_11 - .L_10)
.L_10:
        /*000c*/ 	.word	0x00000000
        /*0010*/ 	.short	0x0003
        /*0012*/ 	.short	0x0014
        /*0014*/ 	.byte	0x00, 0xf0, 0x11, 0x00


	//----- nvinfo : EIATTR_KPARAM_INFO
	.align		4
.L_11:
        /*0018*/ 	.byte	0x04, 0x17
        /*001a*/ 	.short	(.L_13 - .L_12)
.L_12:
        /*001c*/ 	.word	0x00000000
        /*0020*/ 	.short	0x0002
        /*0022*/ 	.short	0x0010
        /*0024*/ 	.byte	0x00, 0xf0, 0x11, 0x00


	//----- nvinfo : EIATTR_KPARAM_INFO
	.align		4
.L_13:
        /*0028*/ 	.byte	0x04, 0x17
        /*002a*/ 	.short	(.L_15 - .L_14)
.L_14:
        /*002c*/ 	.word	0x00000000
        /*0030*/ 	.short	0x0001
        /*0032*/ 	.short	0x0008
        /*0034*/ 	.byte	0x00, 0xf4, 0x21, 0x00


	//----- nvinfo : EIATTR_KPARAM_INFO
	.align		4
.L_15:
        /*0038*/ 	.byte	0x04, 0x17
        /*003a*/ 	.short	(.L_17 - .L_16)
.L_16:
        /*003c*/ 	.word	0x00000000
        /*0040*/ 	.short	0x0000
        /*0042*/ 	.short	0x0000
        /*0044*/ 	.byte	0x00, 0xf4, 0x21, 0x00


	//----- nvinfo : EIATTR_SPARSE_MMA_MASK
	.align		4
.L_17:
        /*0048*/ 	.byte	0x03, 0x50
        /*004a*/ 	.short	0x0000


	//----- nvinfo : EIATTR_MAXREG_COUNT
	.align		4
        /*004c*/ 	.byte	0x03, 0x1b
        /*004e*/ 	.short	0x00ff


	//----- nvinfo : EIATTR_EXIT_INSTR_OFFSETS
	.align		4
        /*0050*/ 	.byte	0x04, 0x1c
        /*0052*/ 	.short	(.L_19 - .L_18)


	//   ....[0]....
.L_18:
        /*0054*/ 	.word	0x000004f0


	//   ....[1]....
        /*0058*/ 	.word	0x00000570


	//----- nvinfo : EIATTR_REQNTID
	.align		4
.L_19:
        /*005c*/ 	.byte	0x04, 0x10
        /*005e*/ 	.short	(.L_21 - .L_20)
.L_20:
        /*0060*/ 	.word	0x00000080
        /*0064*/ 	.word	0x00000001
        /*0068*/ 	.word	0x00000001


	//----- nvinfo : EIATTR_CBANK_PARAM_SIZE
	.align		4
.L_21:
        /*006c*/ 	.byte	0x03, 0x19
        /*006e*/ 	.short	0x0018


	//----- nvinfo : EIATTR_PARAM_CBANK
	.align		4
        /*0070*/ 	.byte	0x04, 0x0a
        /*0072*/ 	.short	(.L_23 - .L_22)
	.align		4
.L_22:
        /*0074*/ 	.word	index@(.nv.constant0.triton_poi_fused_clone_1)
        /*0078*/ 	.short	0x0210
        /*007a*/ 	.short	0x0018


	//----- nvinfo : EIATTR_SW_WAR
	.align		4
.L_23:
        /*007c*/ 	.byte	0x04, 0x36
        /*007e*/ 	.short	(.L_25 - .L_24)
.L_24:
        /*0080*/ 	.word	0x00000008
.L_25:


//--------------------- .nv.callgraph             --------------------------
	.section	.nv.callgraph,"",@"SHT_CUDA_CALLGRAPH"
	.align	4
	.sectionentsize	8
	.align		4
        /*0000*/ 	.word	0x00000000
	.align		4
        /*0004*/ 	.word	0xffffffff
	.align		4
        /*0008*/ 	.word	0x00000000
	.align		4
        /*000c*/ 	.word	0xfffffffe
	.align		4
        /*0010*/ 	.word	0x00000000
	.align		4
        /*0014*/ 	.word	0xfffffffd
	.align		4
        /*0018*/ 	.word	0x00000000
	.align		4
        /*001c*/ 	.word	0xfffffffc


//--------------------- .text.triton_poi_fused_clone_1 --------------------------
	.section	.text.triton_poi_fused_clone_1,"ax",@progbits
	.sectionflags	@"SHF_BARRIERS=1"
	.align	128
        .global         triton_poi_fused_clone_1
        .type           triton_poi_fused_clone_1,@function
        .size           triton_poi_fused_clone_1,(.L_x_1 - triton_poi_fused_clone_1)
        .other          triton_poi_fused_clone_1,@"STO_CUDA_ENTRY STV_DEFAULT"
triton_poi_fused_clone_1:
.text.triton_poi_fused_clone_1:
[----:B------:R-:W0:Y:S02]  /*0000*/  LDC R1, c[0x0][0x28] ;  /* 0x00000a00ff017b82 */ /* 0x000e240000000800 */
[----:B------:R-:W1:Y:S01]  /*0010*/  S2R R16, SR_TID.X ;  /* 0x0000000000107919 */ /* 0x000e620000002100 */
[----:B------:R-:W2:Y:S01]  /*0020*/  LDC.64 R8, c[0x0][0x210] ;  /* 0x00008400ff087b82 */ /* 0x000ea20000000a00 */
[----:B------:R-:W-:Y:S01]  /*0030*/  ULDC.64 UR6, c[0x0][0x208] ;  /* 0x0000820000067ab9 */ /* 0x000fe20000000a00 */
[----:B------:R-:W3:Y:S01]  /*0040*/  S2R R0, SR_CTAID.Y ;  /* 0x0000000000007919 */ /* 0x000ee20000002600 */
[----:B------:R-:W4:Y:S01]  /*0050*/  S2R R2, SR_CTAID.X ;  /* 0x0000000000027919 */ /* 0x000f220000002500 */
[----:B-1----:R-:W-:Y:S01]  /*0060*/  IMAD.SHL.U32 R12, R16, 0x4, RZ ;  /* 0x00000004100c7824 */ /* 0x002fe200078e00ff */
[----:B------:R-:W-:Y:S02]  /*0070*/  SHF.R.U32.HI R14, RZ, 0x6, R16 ;  /* 0x00000006ff0e7819 */ /* 0x000fe40000011610 */
[----:B---3--:R-:W-:Y:S02]  /*0080*/  SHF.R.S32.HI R5, RZ, 0x17, R0 ;  /* 0x00000017ff057819 */ /* 0x008fe40000011400 */
[----:B------:R-:W-:-:S02]  /*0090*/  LOP3.LUT R3, R12, 0xfc, RZ, 0xc0, !PT ;  /* 0x000000fc0c037812 */ /* 0x000fc400078ec0ff */
[----:B------:R-:W-:Y:S02]  /*00a0*/  SGXT R5, R5, 0x1 ;  /* 0x000000010505781a */ /* 0x000fe40000000200 */
[----:B------:R-:W-:Y:S01]  /*00b0*/  PRMT R4, R3, 0x6540, R0 ;  /* 0x0000654003047816 */ /* 0x000fe20000000000 */
[----:B----4-:R-:W-:Y:S01]  /*00c0*/  IMAD.SHL.U32 R3, R2, 0x4, RZ ;  /* 0x0000000402037824 */ /* 0x010fe200078e00ff */
[----:B------:R-:W-:Y:S02]  /*00d0*/  SGXT.U32 R14, R14, 0x1 ;  /* 0x000000010e0e781a */ /* 0x000fe40000000000 */
[----:B------:R-:W-:Y:S02]  /*00e0*/  LEA.HI R5, R5, R4, RZ, 0xc ;  /* 0x0000000405057211 */ /* 0x000fe400078f60ff */
[----:B------:R-:W-:Y:S02]  /*00f0*/  LOP3.LUT R10, R3, 0x2, R14, 0xfe, !PT ;  /* 0x00000002030a7812 */ /* 0x000fe400078efe0e */
[C---:B------:R-:W-:Y:S01]  /*0100*/  LOP3.LUT R7, R5.reuse, 0xfffff000, RZ, 0xc0, !PT ;  /* 0xfffff00005077812 */ /* 0x040fe200078ec0ff */
[----:B------:R-:W-:Y:S01]  /*0110*/  IMAD.SHL.U32 R6, R5, 0x4, RZ ;  /* 0x0000000405067824 */ /* 0x000fe200078e00ff */
[----:B------:R-:W-:-:S02]  /*0120*/  LOP3.LUT R5, R3, R14, RZ, 0xfc, !PT ;  /* 0x0000000e03057212 */ /* 0x000fc400078efcff */
[----:B------:R-:W-:Y:S02]  /*0130*/  ISETP.GE.AND P1, PT, R10, 0x4, PT ;  /* 0x000000040a00780c */ /* 0x000fe40003f26270 */
[----:B------:R-:W-:Y:S02]  /*0140*/  LOP3.LUT R6, R6, 0xffffc000, RZ, 0xc0, !PT ;  /* 0xffffc00006067812 */ /* 0x000fe400078ec0ff */
[----:B------:R-:W-:Y:S02]  /*0150*/  ISETP.GE.AND P0, PT, R5, 0x4, PT ;  /* 0x000000040500780c */ /* 0x000fe40003f06270 */
[----:B------:R-:W-:Y:S02]  /*0160*/  IADD3 R11, R6, R4, -R7 ;  /* 0x00000004060b7210 */ /* 0x000fe40007ffe807 */
[----:B------:R-:W-:-:S03]  /*0170*/  CS2R R6, SRZ ;  /* 0x0000000000067805 */ /* 0x000fc6000001ff00 */
[--C-:B------:R-:W-:Y:S01]  /*0180*/  IMAD R19, R5, 0x1000, R11.reuse ;  /* 0x0000100005137824 */ /* 0x100fe200078e020b */
[----:B------:R-:W-:Y:S01]  /*0190*/  CS2R R4, SRZ ;  /* 0x0000000000047805 */ /* 0x000fe2000001ff00 */
[----:B------:R-:W-:Y:S02]  /*01a0*/  IMAD R21, R10, 0x1000, R11 ;  /* 0x000010000a157824 */ /* 0x000fe400078e020b */
[----:B--2---:R-:W-:Y:S01]  /*01b0*/  IMAD.WIDE R18, R19, 0x4, R8 ;  /* 0x0000000413127825 */ /* 0x004fe200078e0208 */
[----:B------:R-:W-:-:S03]  /*01c0*/  CS2R R10, SRZ ;  /* 0x00000000000a7805 */ /* 0x000fc6000001ff00 */
[----:B------:R-:W-:Y:S01]  /*01d0*/  IMAD.WIDE R20, R21, 0x4, R8 ;  /* 0x0000000415147825 */ /* 0x000fe200078e0208 */
[----:B------:R-:W-:Y:S01]  /*01e0*/  CS2R R8, SRZ ;  /* 0x0000000000087805 */ /* 0x000fe2000001ff00 */
[----:B------:R1:W2:Y:S05]  /*01f0*/  @!P0 LDG.E.EL.128 R4, desc[UR6][R18.64] ;  /* 0x0000000612048981 */ /* 0x0002aa000c2e1d00 */
[----:B------:R3:W4:Y:S01]  /*0200*/  @!P1 LDG.E.EL.128 R8, desc[UR6][R20.64] ;  /* 0x0000000614089981 */ /* 0x000722000c2e1d00 */
[----:B------:R-:W5:Y:S01]  /*0210*/  S2UR UR5, SR_CgaCtaId ;  /* 0x00000000000579c3 */ /* 0x000f620000008800 */
[----:B------:R-:W-:Y:S01]  /*0220*/  IMAD.SHL.U32 R13, R16, 0x10, RZ ;  /* 0x00000010100d7824 */ /* 0x000fe200078e00ff */
[----:B------:R-:W-:Y:S01]  /*0230*/  UMOV UR4, 0x400 ;  /* 0x0000040000047882 */ /* 0x000fe20000000000 */
[----:B------:R-:W-:-:S02]  /*0240*/  ISETP.GE.AND P0, PT, R3, 0x4, PT ;  /* 0x000000040300780c */ /* 0x000fc40003f06270 */
[----:B-1----:R-:W-:Y:S02]  /*0250*/  SHF.R.U32.HI R18, RZ, 0x2, R12 ;  /* 0x00000002ff127819 */ /* 0x002fe4000001160c */
[----:B------:R-:W-:-:S04]  /*0260*/  LOP3.LUT R13, R13, 0x3f0, RZ, 0xc0, !PT ;  /* 0x000003f00d0d7812 */ /* 0x000fc800078ec0ff */
[C---:B------:R-:W-:Y:S02]  /*0270*/  LOP3.LUT R14, R13.reuse, R14, RZ, 0xfc, !PT ;  /* 0x0000000e0d0e7212 */ /* 0x040fe400078efcff */
[C---:B------:R-:W-:Y:S02]  /*0280*/  LOP3.LUT R15, R13.reuse, 0x4, RZ, 0xfc, !PT ;  /* 0x000000040d0f7812 */ /* 0x040fe400078efcff */
[C---:B------:R-:W-:Y:S02]  /*0290*/  LOP3.LUT R17, R13.reuse, 0x8, RZ, 0xfc, !PT ;  /* 0x000000080d117812 */ /* 0x040fe400078efcff */
[C---:B------:R-:W-:Y:S02]  /*02a0*/  LOP3.LUT R19, R13.reuse, 0xc, RZ, 0xfc, !PT ;  /* 0x0000000c0d137812 */ /* 0x040fe400078efcff */
[-C--:B------:R-:W-:Y:S02]  /*02b0*/  LEA.HI R13, R13, R14.reuse, RZ, 0x1e ;  /* 0x0000000e0d0d7211 */ /* 0x080fe400078ff0ff */
[----:B------:R-:W-:-:S02]  /*02c0*/  LEA.HI R15, R15, R14, RZ, 0x1e ;  /* 0x0000000e0f0f7211 */ /* 0x000fc400078ff0ff */
[-C--:B---3--:R-:W-:Y:S01]  /*02d0*/  LEA.HI R20, R17, R14.reuse, RZ, 0x1e ;  /* 0x0000000e11147211 */ /* 0x088fe200078ff0ff */
[----:B-----5:R-:W-:Y:S01]  /*02e0*/  UPRMT UR4, UR5, 0x654, UR4 ;  /* 0x0000065405047896 */ /* 0x020fe20008000004 */
[----:B------:R-:W-:Y:S02]  /*02f0*/  LEA.HI R14, R19, R14, RZ, 0x1e ;  /* 0x0000000e130e7211 */ /* 0x000fe400078ff0ff */
[----:B------:R-:W-:Y:S02]  /*0300*/  LOP3.LUT R17, R12, 0x1fc, RZ, 0xc0, !PT ;  /* 0x000001fc0c117812 */ /* 0x000fe400078ec0ff */
[----:B------:R-:W-:Y:S02]  /*0310*/  SGXT.U32 R12, R18, 0x7 ;  /* 0x00000007120c781a */ /* 0x000fe40000000000 */
[----:B------:R-:W-:Y:S02]  /*0320*/  LEA R19, R13, UR4, 0x2 ;  /* 0x000000040d137c11 */ /* 0x000fe4000f8e10ff */
[----:B------:R-:W-:Y:S01]  /*0330*/  LEA R18, R15, UR4, 0x2 ;  /* 0x000000040f127c11 */ /* 0x000fe2000f8e10ff */
[----:B------:R-:W-:Y:S01]  /*0340*/  IMAD.IADD R12, R17, 0x1, R12 ;  /* 0x00000001110c7824 */ /* 0x000fe200078e020c */
[----:B------:R-:W-:-:S02]  /*0350*/  LEA R21, R20, UR4, 0x2 ;  /* 0x0000000414157c11 */ /* 0x000fc4000f8e10ff */
[----:B------:R-:W-:Y:S02]  /*0360*/  LEA R20, R14, UR4, 0x2 ;  /* 0x000000040e147c11 */ /* 0x000fe4000f8e10ff */
[----:B------:R-:W-:Y:S01]  /*0370*/  LEA R22, R12, UR4, 0x2 ;  /* 0x000000040c167c11 */ /* 0x000fe2000f8e10ff */
[----:B--2---:R-:W-:Y:S04]  /*0380*/  STS [R19], R4 ;  /* 0x0000000413007388 */ /* 0x004fe80000000800 */
[----:B------:R1:W-:Y:S04]  /*0390*/  STS [R18+0x10], R5 ;  /* 0x0000100512007388 */ /* 0x0003e80000000800 */
[----:B------:R-:W-:Y:S04]  /*03a0*/  STS [R21+0x20], R6 ;  /* 0x0000200615007388 */ /* 0x000fe80000000800 */
[----:B------:R2:W-:Y:S01]  /*03b0*/  STS [R20+0x30], R7 ;  /* 0x0000300714007388 */ /* 0x0005e20000000800 */
[----:B-1----:R-:W1:Y:S03]  /*03c0*/  LDC.64 R4, c[0x0][0x218] ;  /* 0x00008600ff047b82 */ /* 0x002e660000000a00 */
[----:B----4-:R-:W-:Y:S04]  /*03d0*/  STS [R19+0x8], R8 ;  /* 0x0000080813007388 */ /* 0x010fe80000000800 */
[----:B------:R-:W-:Y:S01]  /*03e0*/  STS [R18+0x18], R9 ;  /* 0x0000180912007388 */ /* 0x000fe20000000800 */
[----:B--2---:R-:W-:-:S03]  /*03f0*/  LOP3.LUT R7, R16, 0x7f, RZ, 0xc0, !PT ;  /* 0x0000007f10077812 */ /* 0x004fc600078ec0ff */
[----:B------:R-:W-:Y:S01]  /*0400*/  STS [R21+0x28], R10 ;  /* 0x0000280a15007388 */ /* 0x000fe20000000800 */
[----:B------:R-:W-:-:S03]  /*0410*/  PRMT R7, R7, 0x6540, R0 ;  /* 0x0000654007077816 */ /* 0x000fc60000000000 */
[----:B------:R-:W-:Y:S01]  /*0420*/  STS [R20+0x38], R11 ;  /* 0x0000380b14007388 */ /* 0x000fe20000000800 */
[----:B------:R-:W-:Y:S01]  /*0430*/  LOP3.LUT R0, R17, 0x200, RZ, 0xfc, !PT ;  /* 0x0000020011007812 */ /* 0x000fe200078efcff */
[----:B------:R-:W-:Y:S01]  /*0440*/  IMAD.IADD R7, R7, 0x1, R2 ;  /* 0x0000000107077824 */ /* 0x000fe200078e0202 */
[----:B------:R-:W-:Y:S02]  /*0450*/  BAR.SYNC.DEFER_BLOCKING 0x0 ;  /* 0x0000000000007b1d */ /* 0x000fe40000010000 */
[----:B------:R-:W-:Y:S01]  /*0460*/  LEA.HI R0, R0, R17, RZ, 0x1e ;  /* 0x0000001100007211 */ /* 0x000fe200078ff0ff */
[----:B------:R-:W-:-:S03]  /*0470*/  IMAD.SHL.U32 R7, R7, 0x4, RZ ;  /* 0x0000000407077824 */ /* 0x000fc600078e00ff */
[----:B------:R-:W-:Y:S01]  /*0480*/  LEA R0, R0, UR4, 0x2 ;  /* 0x0000000400007c11 */ /* 0x000fe2000f8e10ff */
[----:B-1----:R-:W-:Y:S01]  /*0490*/  IMAD.WIDE R2, R7, 0x4, R4 ;  /* 0x0000000407027825 */ /* 0x002fe200078e0204 */
[----:B------:R-:W-:Y:S04]  /*04a0*/  LDS R12, [R22] ;  /* 0x00000000160c7984 */ /* 0x000fe80000000800 */
[----:B------:R-:W-:Y:S04]  /*04b0*/  LDS R13, [R22+0x4] ;  /* 0x00000400160d7984 */ /* 0x000fe80000000800 */
[----:B------:R-:W-:Y:S04]  /*04c0*/  LDS R14, [R22+0x8] ;  /* 0x00000800160e7984 */ /* 0x000fe80000000800 */
[----:B------:R-:W1:Y:S04]  /*04d0*/  LDS R15, [R22+0xc] ;  /* 0x00000c00160f7984 */ /* 0x000e680000000800 */
[----:B-1----:R1:W-:Y:S01]  /*04e0*/  @!P0 STG.E.128 desc[UR6][R2.64], R12 ;  /* 0x0000000c02008986 */ /* 0x0023e2000c101d06 */
[----:B------:R-:W-:Y:S05]  /*04f0*/  @P0 EXIT ;  /* 0x000000000000094d */ /* 0x000fea0003800000 */
[----:B------:R-:W-:Y:S01]  /*0500*/  LDS R8, [R0+0x800] ;  /* 0x0008000000087984 */ /* 0x000fe20000000800 */
[----:B------:R-:W-:-:S03]  /*0510*/  VIADD R7, R7, 0x200 ;  /* 0x0000020007077836 */ /* 0x000fc60000000000 */
[----:B------:R-:W-:Y:S01]  /*0520*/  LDS R9, [R0+0x804] ;  /* 0x0008040000097984 */ /* 0x000fe20000000800 */
[----:B------:R-:W-:-:S03]  /*0530*/  IMAD.WIDE R4, R7, 0x4, R4 ;  /* 0x0000000407047825 */ /* 0x000fc600078e0204 */
[----:B------:R-:W-:Y:S04]  /*0540*/  LDS R10, [R0+0x808] ;  /* 0x00080800000a7984 */ /* 0x000fe80000000800 */
[----:B------:R-:W0:Y:S04]  /*0550*/  LDS R11, [R0+0x80c] ;  /* 0x00080c00000b7984 */ /* 0x000e280000000800 */
[----:B0-----:R-:W-:Y:S01]  /*0560*/  STG.E.128 desc[UR6][R4.64], R8 ;  /* 0x0000000804007986 */ /* 0x001fe2000c101d06 */
[----:B------:R-:W-:Y:S05]  /*0570*/  EXIT ;  /* 0x000000000000794d */ /* 0x000fea0003800000 */
.L_x_0:
[----:B------:R-:W-:-:S00]  /*0580*/  BRA `(.L_x_0) ;  /* 0xfffffffc00fc7947 */ /* 0x000fc0000383ffff */
[----:B------:R-:W-:-:S00]  /*0590*/  NOP ;  /* 0x0000000000007918 */ /* 0x000fc00000000000 */
        /* <DEDUP_REMOVED lines=14> */
.L_x_1:


//--------------------- .nv.shared.triton_poi_fused_clone_1 --------------------------
	.section	.nv.shared.triton_poi_fused_clone_1,"aw",@nobits
	.sectionflags	@""
	.align	16
	.zero		1024


//--------------------- .nv.constant0.triton_poi_fused_clone_1 --------------------------
	.section	.nv.constant0.triton_poi_fused_clone_1,"a",@progbits
	.sectionflags	@""
	.align	4
.nv.constant0.triton_poi_fused_clone_1:
	.zero		552
